//
// Generated by NVIDIA NVVM Compiler
//
// Compiler Build ID: CL-36424714
// Cuda compilation tools, release 13.0, V13.0.88
// Based on NVVM 20.0.0
//

.version 9.0
.target sm_100
.address_size 64

	// .globl	_Z15compute_weightsPjPiS0_S0_S0_S0_P6__half

.visible .entry _Z15compute_weightsPjPiS0_S0_S0_S0_P6__half(
	.param .u64 .ptr .align 1 _Z15compute_weightsPjPiS0_S0_S0_S0_P6__half_param_0,
	.param .u64 .ptr .align 1 _Z15compute_weightsPjPiS0_S0_S0_S0_P6__half_param_1,
	.param .u64 .ptr .align 1 _Z15compute_weightsPjPiS0_S0_S0_S0_P6__half_param_2,
	.param .u64 .ptr .align 1 _Z15compute_weightsPjPiS0_S0_S0_S0_P6__half_param_3,
	.param .u64 .ptr .align 1 _Z15compute_weightsPjPiS0_S0_S0_S0_P6__half_param_4,
	.param .u64 .ptr .align 1 _Z15compute_weightsPjPiS0_S0_S0_S0_P6__half_param_5,
	.param .u64 .ptr .align 1 _Z15compute_weightsPjPiS0_S0_S0_S0_P6__half_param_6
)
{
	.reg .pred 	%p<3>;
	.reg .b16 	%rs<4>;
	.reg .b32 	%r<12>;
	.reg .b64 	%rd<23>;

	ld.param.u64 	%rd8, [_Z15compute_weightsPjPiS0_S0_S0_S0_P6__half_param_0];
	ld.param.u64 	%rd2, [_Z15compute_weightsPjPiS0_S0_S0_S0_P6__half_param_1];
	ld.param.u64 	%rd3, [_Z15compute_weightsPjPiS0_S0_S0_S0_P6__half_param_2];
	ld.param.u64 	%rd4, [_Z15compute_weightsPjPiS0_S0_S0_S0_P6__half_param_3];
	ld.param.u64 	%rd5, [_Z15compute_weightsPjPiS0_S0_S0_S0_P6__half_param_4];
	ld.param.u64 	%rd6, [_Z15compute_weightsPjPiS0_S0_S0_S0_P6__half_param_5];
	ld.param.u64 	%rd7, [_Z15compute_weightsPjPiS0_S0_S0_S0_P6__half_param_6];
	cvta.to.global.u64 	%rd9, %rd8;
	mov.u32 	%r2, %ctaid.x;
	mov.u32 	%r3, %ntid.x;
	mov.u32 	%r4, %tid.x;
	mad.lo.s32 	%r1, %r2, %r3, %r4;
	ld.global.u32 	%r5, [%rd9];
	setp.ge.u32 	%p1, %r1, %r5;
	@%p1 bra 	$L__BB0_3;
	cvta.to.global.u64 	%rd10, %rd6;
	cvta.to.global.u64 	%rd11, %rd5;
	cvta.to.global.u64 	%rd12, %rd3;
	cvta.to.global.u64 	%rd13, %rd4;
	cvta.to.global.u64 	%rd14, %rd2;
	ld.global.u32 	%r6, [%rd10];
	mul.wide.s32 	%rd15, %r6, 4;
	add.s64 	%rd16, %rd11, %rd15;
	ld.global.u32 	%r7, [%rd16];
	mul.wide.u32 	%rd17, %r1, 4;
	add.s64 	%rd18, %rd12, %rd17;
	ld.global.u32 	%r8, [%rd18];
	mul.wide.s32 	%rd19, %r8, 4;
	add.s64 	%rd20, %rd13, %rd19;
	ld.global.u32 	%r9, [%rd20];
	add.s64 	%rd1, %rd14, %rd17;
	setp.ne.s32 	%p2, %r9, %r7;
	@%p2 bra 	$L__BB0_3;
	ld.global.u32 	%r11, [%rd1];
	mul.wide.s32 	%rd22, %r11, 2;
	add.s64 	%rd21, %rd7, %rd22;
	mov.b32 	%r10, 1;
	// begin inline asm
	cvt.rn.f16.s32 %rs1, %r10;
	// end inline asm
	// begin inline asm
	{ atom.add.noftz.f16 %rs2,[%rd21],%rs1; }

	// end inline asm
$L__BB0_3:
	ret;

}
	// .globl	_Z12block_ballotPiS_P6__halfS_Pj
.visible .entry _Z12block_ballotPiS_P6__halfS_Pj(
	.param .u64 .ptr .align 1 _Z12block_ballotPiS_P6__halfS_Pj_param_0,
	.param .u64 .ptr .align 1 _Z12block_ballotPiS_P6__halfS_Pj_param_1,
	.param .u64 .ptr .align 1 _Z12block_ballotPiS_P6__halfS_Pj_param_2,
	.param .u64 .ptr .align 1 _Z12block_ballotPiS_P6__halfS_Pj_param_3,
	.param .u64 .ptr .align 1 _Z12block_ballotPiS_P6__halfS_Pj_param_4
)
{
	.reg .pred 	%p<4>;
	.reg .b16 	%rs<3>;
	.reg .b32 	%r<11>;
	.reg .b64 	%rd<22>;

	ld.param.u64 	%rd2, [_Z12block_ballotPiS_P6__halfS_Pj_param_0];
	ld.param.u64 	%rd3, [_Z12block_ballotPiS_P6__halfS_Pj_param_1];
	ld.param.u64 	%rd5, [_Z12block_ballotPiS_P6__halfS_Pj_param_2];
	ld.param.u64 	%rd4, [_Z12block_ballotPiS_P6__halfS_Pj_param_3];
	ld.param.u64 	%rd6, [_Z12block_ballotPiS_P6__halfS_Pj_param_4];
	cvta.to.global.u64 	%rd1, %rd5;
	cvta.to.global.u64 	%rd7, %rd6;
	mov.u32 	%r4, %ctaid.x;
	mov.u32 	%r5, %ntid.x;
	mov.u32 	%r6, %tid.x;
	mad.lo.s32 	%r1, %r4, %r5, %r6;
	ld.global.u32 	%r7, [%rd7];
	setp.ge.u32 	%p1, %r1, %r7;
	@%p1 bra 	$L__BB1_4;
	cvta.to.global.u64 	%rd8, %rd2;
	mul.wide.u32 	%rd9, %r1, 2;
	add.s64 	%rd10, %rd1, %rd9;
	ld.global.u16 	%rs1, [%rd10];
	// begin inline asm
	cvt.rzi.s32.f16 %r8, %rs1;
	// end inline asm
	mul.wide.u32 	%rd11, %r1, 4;
	add.s64 	%rd12, %rd8, %rd11;
	ld.global.u32 	%r3, [%rd12];
	setp.eq.s32 	%p2, %r1, %r3;
	@%p2 bra 	$L__BB1_4;
	mul.wide.s32 	%rd13, %r3, 2;
	add.s64 	%rd14, %rd1, %rd13;
	ld.global.u16 	%rs2, [%rd14];
	// begin inline asm
	cvt.rzi.s32.f16 %r9, %rs2;
	// end inline asm
	setp.eq.s32 	%p3, %r8, %r9;
	@%p3 bra 	$L__BB1_4;
	cvta.to.global.u64 	%rd15, %rd3;
	ld.global.u32 	%r10, [%rd15];
	mul.wide.s32 	%rd16, %r10, %r3;
	cvt.s64.s32 	%rd17, %r8;
	add.s64 	%rd18, %rd16, %rd17;
	cvta.to.global.u64 	%rd19, %rd4;
	shl.b64 	%rd20, %rd18, 2;
	add.s64 	%rd21, %rd19, %rd20;
	st.global.u32 	[%rd21], %r1;
$L__BB1_4:
	ret;

}
	// .globl	_Z5splitPiS_S_P6__halfS_Pj
.visible .entry _Z5splitPiS_S_P6__halfS_Pj(
	.param .u64 .ptr .align 1 _Z5splitPiS_S_P6__halfS_Pj_param_0,
	.param .u64 .ptr .align 1 _Z5splitPiS_S_P6__halfS_Pj_param_1,
	.param .u64 .ptr .align 1 _Z5splitPiS_S_P6__halfS_Pj_param_2,
	.param .u64 .ptr .align 1 _Z5splitPiS_S_P6__halfS_Pj_param_3,
	.param .u64 .ptr .align 1 _Z5splitPiS_S_P6__halfS_Pj_param_4,
	.param .u64 .ptr .align 1 _Z5splitPiS_S_P6__halfS_Pj_param_5
)
{
	.reg .pred 	%p<4>;
	.reg .b16 	%rs<3>;
	.reg .b32 	%r<14>;
	.reg .b64 	%rd<26>;

	ld.param.u64 	%rd2, [_Z5splitPiS_S_P6__halfS_Pj_param_0];
	ld.param.u64 	%rd3, [_Z5splitPiS_S_P6__halfS_Pj_param_1];
	ld.param.u64 	%rd4, [_Z5splitPiS_S_P6__halfS_Pj_param_2];
	ld.param.u64 	%rd6, [_Z5splitPiS_S_P6__halfS_Pj_param_3];
	ld.param.u64 	%rd5, [_Z5splitPiS_S_P6__halfS_Pj_param_4];
	ld.param.u64 	%rd7, [_Z5splitPiS_S_P6__halfS_Pj_param_5];
	cvta.to.global.u64 	%rd1, %rd6;
	cvta.to.global.u64 	%rd8, %rd7;
	mov.u32 	%r6, %ctaid.x;
	mov.u32 	%r7, %ntid.x;
	mov.u32 	%r8, %tid.x;
	mad.lo.s32 	%r13, %r6, %r7, %r8;
	ld.global.u32 	%r9, [%rd8];
	setp.ge.u32 	%p1, %r13, %r9;
	@%p1 bra 	$L__BB2_5;
	cvta.to.global.u64 	%rd9, %rd3;
	mul.wide.u32 	%rd10, %r13, 4;
	add.s64 	%rd11, %rd9, %rd10;
	ld.global.u32 	%r2, [%rd11];
	mul.wide.u32 	%rd12, %r13, 2;
	add.s64 	%rd13, %rd1, %rd12;
	ld.global.u16 	%rs1, [%rd13];
	// begin inline asm
	cvt.rzi.s32.f16 %r10, %rs1;
	// end inline asm
	setp.eq.s32 	%p2, %r13, %r2;
	@%p2 bra 	$L__BB2_4;
	mul.wide.s32 	%rd14, %r2, 2;
	add.s64 	%rd15, %rd1, %rd14;
	ld.global.u16 	%rs2, [%rd15];
	// begin inline asm
	cvt.rzi.s32.f16 %r11, %rs2;
	// end inline asm
	setp.eq.s32 	%p3, %r10, %r11;
	mov.u32 	%r13, %r2;
	@%p3 bra 	$L__BB2_4;
	cvta.to.global.u64 	%rd16, %rd4;
	ld.global.u32 	%r12, [%rd16];
	mul.wide.s32 	%rd17, %r12, %r2;
	cvt.s64.s32 	%rd18, %r10;
	add.s64 	%rd19, %rd17, %rd18;
	cvta.to.global.u64 	%rd20, %rd5;
	shl.b64 	%rd21, %rd19, 2;
	add.s64 	%rd22, %rd20, %rd21;
	ld.global.u32 	%r13, [%rd22];
$L__BB2_4:
	cvta.to.global.u64 	%rd23, %rd2;
	add.s64 	%rd25, %rd23, %rd10;
	st.global.u32 	[%rd25], %r13;
$L__BB2_5:
	ret;

}
	// .globl	_Z13add_splittersPiP6__halfS_S_S_Pj
.visible .entry _Z13add_splittersPiP6__halfS_S_S_Pj(
	.param .u64 .ptr .align 1 _Z13add_splittersPiP6__halfS_S_S_Pj_param_0,
	.param .u64 .ptr .align 1 _Z13add_splittersPiP6__halfS_S_S_Pj_param_1,
	.param .u64 .ptr .align 1 _Z13add_splittersPiP6__halfS_S_S_Pj_param_2,
	.param .u64 .ptr .align 1 _Z13add_splittersPiP6__halfS_S_S_Pj_param_3,
	.param .u64 .ptr .align 1 _Z13add_splittersPiP6__halfS_S_S_Pj_param_4,
	.param .u64 .ptr .align 1 _Z13add_splittersPiP6__halfS_S_S_Pj_param_5
)
{
	.reg .pred 	%p<5>;
	.reg .b16 	%rs<2>;
	.reg .b32 	%r<12>;
	.reg .b64 	%rd<20>;

	ld.param.u64 	%rd1, [_Z13add_splittersPiP6__halfS_S_S_Pj_param_0];
	ld.param.u64 	%rd2, [_Z13add_splittersPiP6__halfS_S_S_Pj_param_1];
	ld.param.u64 	%rd3, [_Z13add_splittersPiP6__halfS_S_S_Pj_param_2];
	ld.param.u64 	%rd4, [_Z13add_splittersPiP6__halfS_S_S_Pj_param_3];
	ld.param.u64 	%rd5, [_Z13add_splittersPiP6__halfS_S_S_Pj_param_4];
	ld.param.u64 	%rd6, [_Z13add_splittersPiP6__halfS_S_S_Pj_param_5];
	cvta.to.global.u64 	%rd7, %rd6;
	mov.u32 	%r2, %ctaid.x;
	mov.u32 	%r3, %ntid.x;
	mov.u32 	%r4, %tid.x;
	mad.lo.s32 	%r1, %r2, %r3, %r4;
	ld.global.u32 	%r5, [%rd7];
	setp.ge.u32 	%p1, %r1, %r5;
	@%p1 bra 	$L__BB3_3;
	cvta.to.global.u64 	%rd8, %rd2;
	cvta.to.global.u64 	%rd9, %rd1;
	cvta.to.global.u64 	%rd10, %rd3;
	mul.wide.u32 	%rd11, %r1, 2;
	add.s64 	%rd12, %rd8, %rd11;
	mov.b32 	%r6, 0;
	// begin inline asm
	cvt.rn.f16.s32 %rs1, %r6;
	// end inline asm
	st.global.u16 	[%rd12], %rs1;
	mul.wide.u32 	%rd13, %r1, 4;
	add.s64 	%rd14, %rd9, %rd13;
	ld.global.u32 	%r7, [%rd14];
	add.s64 	%rd15, %rd10, %rd13;
	ld.global.u32 	%r9, [%rd15];
	setp.ne.s32 	%p2, %r1, %r7;
	setp.eq.s32 	%p3, %r7, %r9;
	or.pred  	%p4, %p2, %p3;
	@%p4 bra 	$L__BB3_3;
	cvta.to.global.u64 	%rd16, %rd5;
	atom.global.add.u32 	%r11, [%rd16], 1;
	cvta.to.global.u64 	%rd17, %rd4;
	mul.wide.s32 	%rd18, %r11, 4;
	add.s64 	%rd19, %rd17, %rd18;
	st.global.u32 	[%rd19], %r1;
$L__BB3_3:
	ret;

}


// ===== COMPILED SASS (sm_100) =====

	.target	sm_100

	.elftype	@"ET_EXEC"


//--------------------- .note.nv.tkinfo           --------------------------
	.section	.note.nv.tkinfo,"",@"SHT_NOTE"
	.sectionflags	@"SHF_NOTE_NV_TKINFO"
	.tkinfo
        /*0018*/ 	.word	0x00000002
        /*0030*/ 	.string	""
        /*0030*/ 	.string	"ptxas"
        /*0030*/ 	.string	"Cuda compilation tools, release 13.0, V13.0.88"
        /*0030*/ 	.string	"Build cuda_13.0.r13.0/compiler.36424714_0"
        /*0030*/ 	.string	"-arch sm_100 -m 64 "



//--------------------- .note.nv.cuinfo           --------------------------
	.section	.note.nv.cuinfo,"",@"SHT_NOTE"
	.sectionflags	@"SHF_NOTE_NV_CUINFO"
        /*0018*/ 	.short	0x0002
        /*001a*/ 	.short	0x0064
        /*001c*/ 	.short	0x0082
	.zero		2


//--------------------- .nv.info                  --------------------------
	.section	.nv.info,"",@"SHT_CUDA_INFO"
	.align	4


	//----- nvinfo : EIATTR_REGCOUNT
	.align		4
        /*0000*/ 	.byte	0x04, 0x2f
        /*0002*/ 	.short	(.L_1 - .L_0)
	.align		4
.L_0:
        /*0004*/ 	.word	index@(_Z15compute_weightsPjPiS0_S0_S0_S0_P6__half)
        /*0008*/ 	.word	0x00000010


	//----- nvinfo : EIATTR_FRAME_SIZE
	.align		4
.L_1:
        /*000c*/ 	.byte	0x04, 0x11
        /*000e*/ 	.short	(.L_3 - .L_2)
	.align		4
.L_2:
        /*0010*/ 	.word	index@(_Z15compute_weightsPjPiS0_S0_S0_S0_P6__half)
        /*0014*/ 	.word	0x00000000


	//----- nvinfo : EIATTR_REGCOUNT
	.align		4
.L_3:
        /*0018*/ 	.byte	0x04, 0x2f
        /*001a*/ 	.short	(.L_5 - .L_4)
	.align		4
.L_4:
        /*001c*/ 	.word	index@(_Z12block_ballotPiS_P6__halfS_Pj)
        /*0020*/ 	.word	0x00000010


	//----- nvinfo : EIATTR_FRAME_SIZE
	.align		4
.L_5:
        /*0024*/ 	.byte	0x04, 0x11
        /*0026*/ 	.short	(.L_7 - .L_6)
	.align		4
.L_6:
        /*0028*/ 	.word	index@(_Z12block_ballotPiS_P6__halfS_Pj)
        /*002c*/ 	.word	0x00000000


	//----- nvinfo : EIATTR_REGCOUNT
	.align		4
.L_7:
        /*0030*/ 	.byte	0x04, 0x2f
        /*0032*/ 	.short	(.L_9 - .L_8)
	.align		4
.L_8:
        /*0034*/ 	.word	index@(_Z5splitPiS_S_P6__halfS_Pj)
        /*0038*/ 	.word	0x00000010


	//----- nvinfo : EIATTR_FRAME_SIZE
	.align		4
.L_9:
        /*003c*/ 	.byte	0x04, 0x11
        /*003e*/ 	.short	(.L_11 - .L_10)
	.align		4
.L_10:
        /*0040*/ 	.word	index@(_Z5splitPiS_S_P6__halfS_Pj)
        /*0044*/ 	.word	0x00000000


	//----- nvinfo : EIATTR_REGCOUNT
	.align		4
.L_11:
        /*0048*/ 	.byte	0x04, 0x2f
        /*004a*/ 	.short	(.L_13 - .L_12)
	.align		4
.L_12:
        /*004c*/ 	.word	index@(_Z13add_splittersPiP6__halfS_S_S_Pj)
        /*0050*/ 	.word	0x0000000c


	//----- nvinfo : EIATTR_FRAME_SIZE
	.align		4
.L_13:
        /*0054*/ 	.byte	0x04, 0x11
        /*0056*/ 	.short	(.L_15 - .L_14)
	.align		4
.L_14:
        /*0058*/ 	.word	index@(_Z13add_splittersPiP6__halfS_S_S_Pj)
        /*005c*/ 	.word	0x00000000


	//----- nvinfo : EIATTR_MIN_STACK_SIZE
	.align		4
.L_15:
        /*0060*/ 	.byte	0x04, 0x12
        /*0062*/ 	.short	(.L_17 - .L_16)
	.align		4
.L_16:
        /*0064*/ 	.word	index@(_Z13add_splittersPiP6__halfS_S_S_Pj)
        /*0068*/ 	.word	0x00000000


	//----- nvinfo : EIATTR_MIN_STACK_SIZE
	.align		4
.L_17:
        /*006c*/ 	.byte	0x04, 0x12
        /*006e*/ 	.short	(.L_19 - .L_18)
	.align		4
.L_18:
        /*0070*/ 	.word	index@(_Z5splitPiS_S_P6__halfS_Pj)
        /*0074*/ 	.word	0x00000000


	//----- nvinfo : EIATTR_MIN_STACK_SIZE
	.align		4
.L_19:
        /*0078*/ 	.byte	0x04, 0x12
        /*007a*/ 	.short	(.L_21 - .L_20)
	.align		4
.L_20:
        /*007c*/ 	.word	index@(_Z12block_ballotPiS_P6__halfS_Pj)
        /*0080*/ 	.word	0x00000000


	//----- nvinfo : EIATTR_MIN_STACK_SIZE
	.align		4
.L_21:
        /*0084*/ 	.byte	0x04, 0x12
        /*0086*/ 	.short	(.L_23 - .L_22)
	.align		4
.L_22:
        /*0088*/ 	.word	index@(_Z15compute_weightsPjPiS0_S0_S0_S0_P6__half)
        /*008c*/ 	.word	0x00000000
.L_23:


//--------------------- .nv.compat                --------------------------
	.section	.nv.compat,"",@"SHT_CUDA_COMPAT_INFO"
	.align	4
        /*0000*/ 	.byte	0x02, 0x09, 0x00, 0x00, 0x02, 0x02, 0x01, 0x00, 0x02, 0x05, 0x05, 0x00, 0x03, 0x07, 0x01, 0x01
        /*0010*/ 	.byte	0x02, 0x03, 0x00, 0x00, 0x02, 0x06, 0x01, 0x00, 0x04, 0x0b, 0x08, 0x00, 0x09, 0x00, 0x00, 0x00
        /*0020*/ 	.byte	0x00, 0x00, 0x00, 0x00


//--------------------- .nv.info._Z13add_splittersPiP6__halfS_S_S_Pj --------------------------
	.section	.nv.info._Z13add_splittersPiP6__halfS_S_S_Pj,"",@"SHT_CUDA_INFO"
	.sectionflags	@""
	.align	4


	//----- nvinfo : EIATTR_CUDA_API_VERSION
	.align		4
        /*0000*/ 	.byte	0x04, 0x37
        /*0002*/ 	.short	(.L_25 - .L_24)
.L_24:
        /*0004*/ 	.word	0x00000082


	//----- nvinfo : EIATTR_KPARAM_INFO
	.align		4
.L_25:
        /*0008*/ 	.byte	0x04, 0x17
        /*000a*/ 	.short	(.L_27 - .L_26)
.L_26:
        /*000c*/ 	.word	0x00000000
        /*0010*/ 	.short	0x0005
        /*0012*/ 	.short	0x0028
        /*0014*/ 	.byte	0x00, 0xf5, 0x21, 0x00


	//----- nvinfo : EIATTR_KPARAM_INFO
	.align		4
.L_27:
        /*0018*/ 	.byte	0x04, 0x17
        /*001a*/ 	.short	(.L_29 - .L_28)
.L_28:
        /*001c*/ 	.word	0x00000000
        /*0020*/ 	.short	0x0004
        /*0022*/ 	.short	0x0020
        /*0024*/ 	.byte	0x00, 0xf5, 0x21, 0x00


	//----- nvinfo : EIATTR_KPARAM_INFO
	.align		4
.L_29:
        /*0028*/ 	.byte	0x04, 0x17
        /*002a*/ 	.short	(.L_31 - .L_30)
.L_30:
        /*002c*/ 	.word	0x00000000
        /*0030*/ 	.short	0x0003
        /*0032*/ 	.short	0x0018
        /*0034*/ 	.byte	0x00, 0xf5, 0x21, 0x00


	//----- nvinfo : EIATTR_KPARAM_INFO
	.align		4
.L_31:
        /*0038*/ 	.byte	0x04, 0x17
        /*003a*/ 	.short	(.L_33 - .L_32)
.L_32:
        /*003c*/ 	.word	0x00000000
        /*0040*/ 	.short	0x0002
        /*0042*/ 	.short	0x0010
        /*0044*/ 	.byte	0x00, 0xf5, 0x21, 0x00


	//----- nvinfo : EIATTR_KPARAM_INFO
	.align		4
.L_33:
        /*0048*/ 	.byte	0x04, 0x17
        /*004a*/ 	.short	(.L_35 - .L_34)
.L_34:
        /*004c*/ 	.word	0x00000000
        /*0050*/ 	.short	0x0001
        /*0052*/ 	.short	0x0008
        /*0054*/ 	.byte	0x00, 0xf5, 0x21, 0x00


	//----- nvinfo : EIATTR_KPARAM_INFO
	.align		4
.L_35:
        /*0058*/ 	.byte	0x04, 0x17
        /*005a*/ 	.short	(.L_37 - .L_36)
.L_36:
        /*005c*/ 	.word	0x00000000
        /*0060*/ 	.short	0x0000
        /*0062*/ 	.short	0x0000
        /*0064*/ 	.byte	0x00, 0xf5, 0x21, 0x00


	//----- nvinfo : EIATTR_SPARSE_MMA_MASK
	.align		4
.L_37:
        /*0068*/ 	.byte	0x03, 0x50
        /*006a*/ 	.short	0x0000


	//----- nvinfo : EIATTR_MAXREG_COUNT
	.align		4
        /*006c*/ 	.byte	0x03, 0x1b
        /*006e*/ 	.short	0x00ff


	//----- nvinfo : EIATTR_MERCURY_ISA_VERSION
	.align		4
        /*0070*/ 	.byte	0x03, 0x5f
        /*0072*/ 	.short	0x0101


	//----- nvinfo : EIATTR_INT_WARP_WIDE_INSTR_OFFSETS
	.align		4
        /*0074*/ 	.byte	0x04, 0x31
        /*0076*/ 	.short	(.L_39 - .L_38)


	//   ....[0]....
.L_38:
        /*0078*/ 	.word	0x00000170


	//   ....[1]....
        /*007c*/ 	.word	0x00000210


	//----- nvinfo : EIATTR_VRC_CTA_INIT_COUNT
	.align		4
.L_39:
        /*0080*/ 	.byte	0x02, 0x4a
	.zero		1
	.zero		1


	//----- nvinfo : EIATTR_EXIT_INSTR_OFFSETS
	.align		4
        /*0084*/ 	.byte	0x04, 0x1c
        /*0086*/ 	.short	(.L_41 - .L_40)


	//   ....[0]....
.L_40:
        /*0088*/ 	.word	0x00000090


	//   ....[1]....
        /*008c*/ 	.word	0x00000150


	//   ....[2]....
        /*0090*/ 	.word	0x00000250


	//----- nvinfo : EIATTR_CBANK_PARAM_SIZE
	.align		4
.L_41:
        /*0094*/ 	.byte	0x03, 0x19
        /*0096*/ 	.short	0x0030


	//----- nvinfo : EIATTR_PARAM_CBANK
	.align		4
        /*0098*/ 	.byte	0x04, 0x0a
        /*009a*/ 	.short	(.L_43 - .L_42)
	.align		4
.L_42:
        /*009c*/ 	.word	index@(.nv.constant0._Z13add_splittersPiP6__halfS_S_S_Pj)
        /*00a0*/ 	.short	0x0380
        /*00a2*/ 	.short	0x0030


	//----- nvinfo : EIATTR_SW_WAR
	.align		4
.L_43:
        /*00a4*/ 	.byte	0x04, 0x36
        /*00a6*/ 	.short	(.L_45 - .L_44)
.L_44:
        /*00a8*/ 	.word	0x00000008
.L_45:


//--------------------- .nv.info._Z5splitPiS_S_P6__halfS_Pj --------------------------
	.section	.nv.info._Z5splitPiS_S_P6__halfS_Pj,"",@"SHT_CUDA_INFO"
	.sectionflags	@""
	.align	4


	//----- nvinfo : EIATTR_CUDA_API_VERSION
	.align		4
        /*0000*/ 	.byte	0x04, 0x37
        /*0002*/ 	.short	(.L_47 - .L_46)
.L_46:
        /*0004*/ 	.word	0x00000082


	//----- nvinfo : EIATTR_KPARAM_INFO
	.align		4
.L_47:
        /*0008*/ 	.byte	0x04, 0x17
        /*000a*/ 	.short	(.L_49 - .L_48)
.L_48:
        /*000c*/ 	.word	0x00000000
        /*0010*/ 	.short	0x0005
        /*0012*/ 	.short	0x0028
        /*0014*/ 	.byte	0x00, 0xf5, 0x21, 0x00


	//----- nvinfo : EIATTR_KPARAM_INFO
	.align		4
.L_49:
        /*0018*/ 	.byte	0x04, 0x17
        /*001a*/ 	.short	(.L_51 - .L_50)
.L_50:
        /*001c*/ 	.word	0x00000000
        /*0020*/ 	.short	0x0004
        /*0022*/ 	.short	0x0020
        /*0024*/ 	.byte	0x00, 0xf5, 0x21, 0x00


	//----- nvinfo : EIATTR_KPARAM_INFO
	.align		4
.L_51:
        /*0028*/ 	.byte	0x04, 0x17
        /*002a*/ 	.short	(.L_53 - .L_52)
.L_52:
        /*002c*/ 	.word	0x00000000
        /*0030*/ 	.short	0x0003
        /*0032*/ 	.short	0x0018
        /*0034*/ 	.byte	0x00, 0xf5, 0x21, 0x00


	//----- nvinfo : EIATTR_KPARAM_INFO
	.align		4
.L_53:
        /*0038*/ 	.byte	0x04, 0x17
        /*003a*/ 	.short	(.L_55 - .L_54)
.L_54:
        /*003c*/ 	.word	0x00000000
        /*0040*/ 	.short	0x0002
        /*0042*/ 	.short	0x0010
        /*0044*/ 	.byte	0x00, 0xf5, 0x21, 0x00


	//----- nvinfo : EIATTR_KPARAM_INFO
	.align		4
.L_55:
        /*0048*/ 	.byte	0x04, 0x17
        /*004a*/ 	.short	(.L_57 - .L_56)
.L_56:
        /*004c*/ 	.word	0x00000000
        /*0050*/ 	.short	0x0001
        /*0052*/ 	.short	0x0008
        /*0054*/ 	.byte	0x00, 0xf5, 0x21, 0x00


	//----- nvinfo : EIATTR_KPARAM_INFO
	.align		4
.L_57:
        /*0058*/ 	.byte	0x04, 0x17
        /*005a*/ 	.short	(.L_59 - .L_58)
.L_58:
        /*005c*/ 	.word	0x00000000
        /*0060*/ 	.short	0x0000
        /*0062*/ 	.short	0x0000
        /*0064*/ 	.byte	0x00, 0xf5, 0x21, 0x00


	//----- nvinfo : EIATTR_SPARSE_MMA_MASK
	.align		4
.L_59:
        /*0068*/ 	.byte	0x03, 0x50
        /*006a*/ 	.short	0x0000


	//----- nvinfo : EIATTR_MAXREG_COUNT
	.align		4
        /*006c*/ 	.byte	0x03, 0x1b
        /*006e*/ 	.short	0x00ff


	//----- nvinfo : EIATTR_MERCURY_ISA_VERSION
	.align		4
        /*0070*/ 	.byte	0x03, 0x5f
        /*0072*/ 	.short	0x0101


	//----- nvinfo : EIATTR_VRC_CTA_INIT_COUNT
	.align		4
        /*0074*/ 	.byte	0x02, 0x4a
	.zero		1
	.zero		1


	//----- nvinfo : EIATTR_EXIT_INSTR_OFFSETS
	.align		4
        /*0078*/ 	.byte	0x04, 0x1c
        /*007a*/ 	.short	(.L_61 - .L_60)


	//   ....[0]....
.L_60:
        /*007c*/ 	.word	0x00000090


	//   ....[1]....
        /*0080*/ 	.word	0x00000260


	//----- nvinfo : EIATTR_CRS_STACK_SIZE
	.align		4
.L_61:
        /*0084*/ 	.byte	0x04, 0x1e
        /*0086*/ 	.short	(.L_63 - .L_62)
.L_62:
        /*0088*/ 	.word	0x00000000


	//----- nvinfo : EIATTR_CBANK_PARAM_SIZE
	.align		4
.L_63:
        /*008c*/ 	.byte	0x03, 0x19
        /*008e*/ 	.short	0x0030


	//----- nvinfo : EIATTR_PARAM_CBANK
	.align		4
        /*0090*/ 	.byte	0x04, 0x0a
        /*0092*/ 	.short	(.L_65 - .L_64)
	.align		4
.L_64:
        /*0094*/ 	.word	index@(.nv.constant0._Z5splitPiS_S_P6__halfS_Pj)
        /*0098*/ 	.short	0x0380
        /*009a*/ 	.short	0x0030


	//----- nvinfo : EIATTR_SW_WAR
	.align		4
.L_65:
        /*009c*/ 	.byte	0x04, 0x36
        /*009e*/ 	.short	(.L_67 - .L_66)
.L_66:
        /*00a0*/ 	.word	0x00000008
.L_67:


//--------------------- .nv.info._Z12block_ballotPiS_P6__halfS_Pj --------------------------
	.section	.nv.info._Z12block_ballotPiS_P6__halfS_Pj,"",@"SHT_CUDA_INFO"
	.sectionflags	@""
	.align	4


	//----- nvinfo : EIATTR_CUDA_API_VERSION
	.align		4
        /*0000*/ 	.byte	0x04, 0x37
        /*0002*/ 	.short	(.L_69 - .L_68)
.L_68:
        /*0004*/ 	.word	0x00000082


	//----- nvinfo : EIATTR_KPARAM_INFO
	.align		4
.L_69:
        /*0008*/ 	.byte	0x04, 0x17
        /*000a*/ 	.short	(.L_71 - .L_70)
.L_70:
        /*000c*/ 	.word	0x00000000
        /*0010*/ 	.short	0x0004
        /*0012*/ 	.short	0x0020
        /*0014*/ 	.byte	0x00, 0xf5, 0x21, 0x00


	//----- nvinfo : EIATTR_KPARAM_INFO
	.align		4
.L_71:
        /*0018*/ 	.byte	0x04, 0x17
        /*001a*/ 	.short	(.L_73 - .L_72)
.L_72:
        /*001c*/ 	.word	0x00000000
        /*0020*/ 	.short	0x0003
        /*0022*/ 	.short	0x0018
        /*0024*/ 	.byte	0x00, 0xf5, 0x21, 0x00


	//----- nvinfo : EIATTR_KPARAM_INFO
	.align		4
.L_73:
        /*0028*/ 	.byte	0x04, 0x17
        /*002a*/ 	.short	(.L_75 - .L_74)
.L_74:
        /*002c*/ 	.word	0x00000000
        /*0030*/ 	.short	0x0002
        /*0032*/ 	.short	0x0010
        /*0034*/ 	.byte	0x00, 0xf5, 0x21, 0x00


	//----- nvinfo : EIATTR_KPARAM_INFO
	.align		4
.L_75:
        /*0038*/ 	.byte	0x04, 0x17
        /*003a*/ 	.short	(.L_77 - .L_76)
.L_76:
        /*003c*/ 	.word	0x00000000
        /*0040*/ 	.short	0x0001
        /*0042*/ 	.short	0x0008
        /*0044*/ 	.byte	0x00, 0xf5, 0x21, 0x00


	//----- nvinfo : EIATTR_KPARAM_INFO
	.align		4
.L_77:
        /*0048*/ 	.byte	0x04, 0x17
        /*004a*/ 	.short	(.L_79 - .L_78)
.L_78:
        /*004c*/ 	.word	0x00000000
        /*0050*/ 	.short	0x0000
        /*0052*/ 	.short	0x0000
        /*0054*/ 	.byte	0x00, 0xf5, 0x21, 0x00


	//----- nvinfo : EIATTR_SPARSE_MMA_MASK
	.align		4
.L_79:
        /*0058*/ 	.byte	0x03, 0x50
        /*005a*/ 	.short	0x0000


	//----- nvinfo : EIATTR_MAXREG_COUNT
	.align		4
        /*005c*/ 	.byte	0x03, 0x1b
        /*005e*/ 	.short	0x00ff


	//----- nvinfo : EIATTR_MERCURY_ISA_VERSION
	.align		4
        /*0060*/ 	.byte	0x03, 0x5f
        /*0062*/ 	.short	0x0101


	//----- nvinfo : EIATTR_VRC_CTA_INIT_COUNT
	.align		4
        /*0064*/ 	.byte	0x02, 0x4a
	.zero		1
	.zero		1


	//----- nvinfo : EIATTR_EXIT_INSTR_OFFSETS
	.align		4
        /*0068*/ 	.byte	0x04, 0x1c
        /*006a*/ 	.short	(.L_81 - .L_80)


	//   ....[0]....
.L_80:
        /*006c*/ 	.word	0x00000090


	//   ....[1]....
        /*0070*/ 	.word	0x000000e0


	//   ....[2]....
        /*0074*/ 	.word	0x00000170


	//   ....[3]....
        /*0078*/ 	.word	0x00000200


	//----- nvinfo : EIATTR_CBANK_PARAM_SIZE
	.align		4
.L_81:
        /*007c*/ 	.byte	0x03, 0x19
        /*007e*/ 	.short	0x0028


	//----- nvinfo : EIATTR_PARAM_CBANK
	.align		4
        /*0080*/ 	.byte	0x04, 0x0a
        /*0082*/ 	.short	(.L_83 - .L_82)
	.align		4
.L_82:
        /*0084*/ 	.word	index@(.nv.constant0._Z12block_ballotPiS_P6__halfS_Pj)
        /*0088*/ 	.short	0x0380
        /*008a*/ 	.short	0x0028


	//----- nvinfo : EIATTR_SW_WAR
	.align		4
.L_83:
        /*008c*/ 	.byte	0x04, 0x36
        /*008e*/ 	.short	(.L_85 - .L_84)
.L_84:
        /*0090*/ 	.word	0x00000008
.L_85:


//--------------------- .nv.info._Z15compute_weightsPjPiS0_S0_S0_S0_P6__half --------------------------
	.section	.nv.info._Z15compute_weightsPjPiS0_S0_S0_S0_P6__half,"",@"SHT_CUDA_INFO"
	.sectionflags	@""
	.align	4


	//----- nvinfo : EIATTR_CUDA_API_VERSION
	.align		4
        /*0000*/ 	.byte	0x04, 0x37
        /*0002*/ 	.short	(.L_87 - .L_86)
.L_86:
        /*0004*/ 	.word	0x00000082


	//----- nvinfo : EIATTR_KPARAM_INFO
	.align		4
.L_87:
        /*0008*/ 	.byte	0x04, 0x17
        /*000a*/ 	.short	(.L_89 - .L_88)
.L_88:
        /*000c*/ 	.word	0x00000000
        /*0010*/ 	.short	0x0006
        /*0012*/ 	.short	0x0030
        /*0014*/ 	.byte	0x00, 0xf5, 0x21, 0x00


	//----- nvinfo : EIATTR_KPARAM_INFO
	.align		4
.L_89:
        /*0018*/ 	.byte	0x04, 0x17
        /*001a*/ 	.short	(.L_91 - .L_90)
.L_90:
        /*001c*/ 	.word	0x00000000
        /*0020*/ 	.short	0x0005
        /*0022*/ 	.short	0x0028
        /*0024*/ 	.byte	0x00, 0xf5, 0x21, 0x00


	//----- nvinfo : EIATTR_KPARAM_INFO
	.align		4
.L_91:
        /*0028*/ 	.byte	0x04, 0x17
        /*002a*/ 	.short	(.L_93 - .L_92)
.L_92:
        /*002c*/ 	.word	0x00000000
        /*0030*/ 	.short	0x0004
        /*0032*/ 	.short	0x0020
        /*0034*/ 	.byte	0x00, 0xf5, 0x21, 0x00


	//----- nvinfo : EIATTR_KPARAM_INFO
	.align		4
.L_93:
        /*0038*/ 	.byte	0x04, 0x17
        /*003a*/ 	.short	(.L_95 - .L_94)
.L_94:
        /*003c*/ 	.word	0x00000000
        /*0040*/ 	.short	0x0003
        /*0042*/ 	.short	0x0018
        /*0044*/ 	.byte	0x00, 0xf5, 0x21, 0x00


	//----- nvinfo : EIATTR_KPARAM_INFO
	.align		4
.L_95:
        /*0048*/ 	.byte	0x04, 0x17
        /*004a*/ 	.short	(.L_97 - .L_96)
.L_96:
        /*004c*/ 	.word	0x00000000
        /*0050*/ 	.short	0x0002
        /*0052*/ 	.short	0x0010
        /*0054*/ 	.byte	0x00, 0xf5, 0x21, 0x00


	//----- nvinfo : EIATTR_KPARAM_INFO
	.align		4
.L_97:
        /*0058*/ 	.byte	0x04, 0x17
        /*005a*/ 	.short	(.L_99 - .L_98)
.L_98:
        /*005c*/ 	.word	0x00000000
        /*0060*/ 	.short	0x0001
        /*0062*/ 	.short	0x0008
        /*0064*/ 	.byte	0x00, 0xf5, 0x21, 0x00


	//----- nvinfo : EIATTR_KPARAM_INFO
	.align		4
.L_99:
        /*0068*/ 	.byte	0x04, 0x17
        /*006a*/ 	.short	(.L_101 - .L_100)
.L_100:
        /*006c*/ 	.word	0x00000000
        /*0070*/ 	.short	0x0000
        /*0072*/ 	.short	0x0000
        /*0074*/ 	.byte	0x00, 0xf5, 0x21, 0x00


	//----- nvinfo : EIATTR_SPARSE_MMA_MASK
	.align		4
.L_101:
        /*0078*/ 	.byte	0x03, 0x50
        /*007a*/ 	.short	0x0000


	//----- nvinfo : EIATTR_MAXREG_COUNT
	.align		4
        /*007c*/ 	.byte	0x03, 0x1b
        /*007e*/ 	.short	0x00ff


	//----- nvinfo : EIATTR_MERCURY_ISA_VERSION
	.align		4
        /*0080*/ 	.byte	0x03, 0x5f
        /*0082*/ 	.short	0x0101


	//----- nvinfo : EIATTR_VRC_CTA_INIT_COUNT
	.align		4
        /*0084*/ 	.byte	0x02, 0x4a
	.zero		1
	.zero		1


	//----- nvinfo : EIATTR_ATOM16_EMUL_INSTR_REG_MAP
	.align		4
        /*0088*/ 	.byte	0x04, 0x2e
        /*008a*/ 	.short	(.L_103 - .L_102)


	//   ....[0]....
.L_102:
        /*008c*/ 	.word	0x00000200
        /*0090*/ 	.short	0x0002
        /*0092*/ 	.short	0x0000


	//   ....[1]....
        /*0094*/ 	.word	0x00000260
        /*0098*/ 	.short	0x0002
        /*009a*/ 	.short	0x0000


	//----- nvinfo : EIATTR_EXIT_INSTR_OFFSETS
	.align		4
.L_103:
        /*009c*/ 	.byte	0x04, 0x1c
        /*009e*/ 	.short	(.L_105 - .L_104)


	//   ....[0]....
.L_104:
        /*00a0*/ 	.word	0x00000090


	//   ....[1]....
        /*00a4*/ 	.word	0x00000180


	//   ....[2]....
        /*00a8*/ 	.word	0x000002a0


	//----- nvinfo : EIATTR_CRS_STACK_SIZE
	.align		4
.L_105:
        /*00ac*/ 	.byte	0x04, 0x1e
        /*00ae*/ 	.short	(.L_107 - .L_106)
.L_106:
        /*00b0*/ 	.word	0x00000000


	//----- nvinfo : EIATTR_CBANK_PARAM_SIZE
	.align		4
.L_107:
        /*00b4*/ 	.byte	0x03, 0x19
        /*00b6*/ 	.short	0x0038


	//----- nvinfo : EIATTR_PARAM_CBANK
	.align		4
        /*00b8*/ 	.byte	0x04, 0x0a
        /*00ba*/ 	.short	(.L_109 - .L_108)
	.align		4
.L_108:
        /*00bc*/ 	.word	index@(.nv.constant0._Z15compute_weightsPjPiS0_S0_S0_S0_P6__half)
        /*00c0*/ 	.short	0x0380
        /*00c2*/ 	.short	0x0038


	//----- nvinfo : EIATTR_SW_WAR
	.align		4
.L_109:
        /*00c4*/ 	.byte	0x04, 0x36
        /*00c6*/ 	.short	(.L_111 - .L_110)
.L_110:
        /*00c8*/ 	.word	0x00000008
.L_111:


//--------------------- .nv.callgraph             --------------------------
	.section	.nv.callgraph,"",@"SHT_CUDA_CALLGRAPH"
	.align	4
	.sectionentsize	8
	.align		4
        /*0000*/ 	.word	0x00000000
	.align		4
        /*0004*/ 	.word	0xffffffff
	.align		4
        /*0008*/ 	.word	0x00000000
	.align		4
        /*000c*/ 	.word	0xfffffffe
	.align		4
        /*0010*/ 	.word	0x00000000
	.align		4
        /*0014*/ 	.word	0xfffffffd
	.align		4
        /*0018*/ 	.word	0x00000000
	.align		4
        /*001c*/ 	.word	0xfffffffc


//--------------------- .text._Z13add_splittersPiP6__halfS_S_S_Pj --------------------------
	.section	.text._Z13add_splittersPiP6__halfS_S_S_Pj,"ax",@progbits
	.align	128
        .global         _Z13add_splittersPiP6__halfS_S_S_Pj
        .type           _Z13add_splittersPiP6__halfS_S_S_Pj,@function
        .size           _Z13add_splittersPiP6__halfS_S_S_Pj,(.L_x_7 - _Z13add_splittersPiP6__halfS_S_S_Pj)
        .other          _Z13add_splittersPiP6__halfS_S_S_Pj,@"STO_CUDA_ENTRY STV_DEFAULT"
_Z13add_splittersPiP6__halfS_S_S_Pj:
.text._Z13add_splittersPiP6__halfS_S_S_Pj:
[----:B------:R-:W-:Y:S08]  /*0000*/  LDC R1, c[0x0][0x37c] ;  /* 0x0000df00ff017b82 */ /* 0x000ff00000000800 */
[----:B------:R-:W0:Y:S01]  /*0010*/  LDC.64 R2, c[0x0][0x3a8] ;  /* 0x0000ea00ff027b82 */ /* 0x000e220000000a00 */
[----:B------:R-:W0:Y:S02]  /*0020*/  LDCU.64 UR4, c[0x0][0x358] ;  /* 0x00006b00ff0477ac */ /* 0x000e240008000a00 */
[----:B0-----:R-:W2:Y:S05]  /*0030*/  LDG.E R3, desc[UR4][R2.64] ;  /* 0x0000000402037981 */ /* 0x001eaa000c1e1900 */
[----:B------:R-:W0:Y:S01]  /*0040*/  S2UR UR6, SR_CTAID.X ;  /* 0x00000000000679c3 */ /* 0x000e220000002500 */
[----:B------:R-:W0:Y:S07]  /*0050*/  S2R R5, SR_TID.X ;  /* 0x0000000000057919 */ /* 0x000e2e0000002100 */
[----:B------:R-:W0:Y:S02]  /*0060*/  LDC R0, c[0x0][0x360] ;  /* 0x0000d800ff007b82 */ /* 0x000e240000000800 */
[----:B0-----:R-:W-:-:S05]  /*0070*/  IMAD R0, R0, UR6, R5 ;  /* 0x0000000600007c24 */ /* 0x001fca000f8e0205 */
[----:B--2---:R-:W-:-:S13]  /*0080*/  ISETP.GE.U32.AND P0, PT, R0, R3, PT ;  /* 0x000000030000720c */ /* 0x004fda0003f06070 */
[----:B------:R-:W-:Y:S05]  /*0090*/  @P0 EXIT ;  /* 0x000000000000094d */ /* 0x000fea0003800000 */
[----:B------:R-:W0:Y:S08]  /*00a0*/  LDC.64 R2, c[0x0][0x388] ;  /* 0x0000e200ff027b82 */ /* 0x000e300000000a00 */
[----:B------:R-:W1:Y:S08]  /*00b0*/  LDC.64 R4, c[0x0][0x380] ;  /* 0x0000e000ff047b82 */ /* 0x000e700000000a00 */
[----:B------:R-:W2:Y:S01]  /*00c0*/  LDC.64 R6, c[0x0][0x390] ;  /* 0x0000e400ff067b82 */ /* 0x000ea20000000a00 */
[----:B0-----:R-:W-:-:S05]  /*00d0*/  IMAD.WIDE.U32 R2, R0, 0x2, R2 ;  /* 0x0000000200027825 */ /* 0x001fca00078e0002 */
[----:B------:R0:W-:Y:S01]  /*00e0*/  STG.E.U16 desc[UR4][R2.64], RZ ;  /* 0x000000ff02007986 */ /* 0x0001e2000c101504 */
[----:B-1----:R-:W-:-:S06]  /*00f0*/  IMAD.WIDE.U32 R4, R0, 0x4, R4 ;  /* 0x0000000400047825 */ /* 0x002fcc00078e0004 */
[----:B------:R-:W3:Y:S01]  /*0100*/  LDG.E R5, desc[UR4][R4.64] ;  /* 0x0000000404057981 */ /* 0x000ee2000c1e1900 */
[----:B--2---:R-:W-:-:S06]  /*0110*/  IMAD.WIDE.U32 R6, R0, 0x4, R6 ;  /* 0x0000000400067825 */ /* 0x004fcc00078e0006 */
[----:B------:R-:W3:Y:S02]  /*0120*/  LDG.E R6, desc[UR4][R6.64] ;  /* 0x0000000406067981 */ /* 0x000ee4000c1e1900 */
[----:B---3--:R-:W-:-:S04]  /*0130*/  ISETP.NE.AND P0, PT, R5, R6, PT ;  /* 0x000000060500720c */ /* 0x008fc80003f05270 */
[----:B------:R-:W-:-:S13]  /*0140*/  ISETP.NE.OR P0, PT, R0, R5, !P0 ;  /* 0x000000050000720c */ /* 0x000fda0004705670 */
[----:B0-----:R-:W-:Y:S05]  /*0150*/  @P0 EXIT ;  /* 0x000000000000094d */ /* 0x001fea0003800000 */
[----:B------:R-:W0:Y:S01]  /*0160*/  S2R R5, SR_LANEID ;  /* 0x0000000000057919 */ /* 0x000e220000000000 */
[----:B------:R-:W-:Y:S01]  /*0170*/  VOTEU.ANY UR6, UPT, PT ;  /* 0x0000000000067886 */ /* 0x000fe200038e0100 */
[----:B------:R-:W1:Y:S01]  /*0180*/  LDC.64 R2, c[0x0][0x3a0] ;  /* 0x0000e800ff027b82 */ /* 0x000e620000000a00 */
[----:B------:R-:W0:Y:S08]  /*0190*/  FLO.U32 R6, UR6 ;  /* 0x0000000600067d00 */ /* 0x000e3000080e0000 */
[----:B------:R-:W1:Y:S01]  /*01a0*/  POPC R9, UR6 ;  /* 0x0000000600097d09 */ /* 0x000e620008000000 */
[----:B0-----:R-:W-:Y:S01]  /*01b0*/  ISETP.EQ.U32.AND P0, PT, R6, R5, PT ;  /* 0x000000050600720c */ /* 0x001fe20003f02070 */
[----:B------:R-:W0:Y:S01]  /*01c0*/  S2R R8, SR_LTMASK ;  /* 0x0000000000087919 */ /* 0x000e220000003900 */
[----:B------:R-:W2:Y:S11]  /*01d0*/  LDC.64 R4, c[0x0][0x398] ;  /* 0x0000e600ff047b82 */ /* 0x000eb60000000a00 */
[----:B-1----:R-:W3:Y:S01]  /*01e0*/  @P0 ATOMG.E.ADD.STRONG.GPU PT, R3, desc[UR4][R2.64], R9 ;  /* 0x80000009020309a8 */ /* 0x002ee200081ef104 */
[----:B0-----:R-:W-:-:S06]  /*01f0*/  LOP3.LUT R8, R8, UR6, RZ, 0xc0, !PT ;  /* 0x0000000608087c12 */ /* 0x001fcc000f8ec0ff */
[----:B------:R-:W0:Y:S01]  /*0200*/  POPC R8, R8 ;  /* 0x0000000800087309 */ /* 0x000e220000000000 */
[----:B---3--:R-:W0:Y:S02]  /*0210*/  SHFL.IDX PT, R7, R3, R6, 0x1f ;  /* 0x00001f0603077589 */ /* 0x008e2400000e0000 */
[----:B0-----:R-:W-:-:S05]  /*0220*/  IADD3 R7, PT, PT, R7, R8, RZ ;  /* 0x0000000807077210 */ /* 0x001fca0007ffe0ff */
[----:B--2---:R-:W-:-:S05]  /*0230*/  IMAD.WIDE R4, R7, 0x4, R4 ;  /* 0x0000000407047825 */ /* 0x004fca00078e0204 */
[----:B------:R-:W-:Y:S01]  /*0240*/  STG.E desc[UR4][R4.64], R0 ;  /* 0x0000000004007986 */ /* 0x000fe2000c101904 */
[----:B------:R-:W-:Y:S05]  /*0250*/  EXIT ;  /* 0x000000000000794d */ /* 0x000fea0003800000 */
.L_x_0:
[----:B------:R-:W-:-:S00]  /*0260*/  BRA `(.L_x_0) ;  /* 0xfffffffc00fc7947 */ /* 0x000fc0000383ffff */
[----:B------:R-:W-:-:S00]  /*0270*/  NOP ;  /* 0x0000000000007918 */ /* 0x000fc00000000000 */
        /* <DEDUP_REMOVED lines=8> */
.L_x_7:


//--------------------- .text._Z5splitPiS_S_P6__halfS_Pj --------------------------
	.section	.text._Z5splitPiS_S_P6__halfS_Pj,"ax",@progbits
	.align	128
        .global         _Z5splitPiS_S_P6__halfS_Pj
        .type           _Z5splitPiS_S_P6__halfS_Pj,@function
        .size           _Z5splitPiS_S_P6__halfS_Pj,(.L_x_8 - _Z5splitPiS_S_P6__halfS_Pj)
        .other          _Z5splitPiS_S_P6__halfS_Pj,@"STO_CUDA_ENTRY STV_DEFAULT"
_Z5splitPiS_S_P6__halfS_Pj:
.text._Z5splitPiS_S_P6__halfS_Pj:
        /* <DEDUP_REMOVED lines=11> */
[----:B------:R-:W1:Y:S01]  /*00b0*/  LDC.64 R8, c[0x0][0x380] ;  /* 0x0000e000ff087b82 */ /* 0x000e620000000a00 */
[----:B0-----:R-:W-:-:S05]  /*00c0*/  IMAD.WIDE.U32 R2, R0, 0x4, R2 ;  /* 0x0000000400027825 */ /* 0x001fca00078e0002 */
[----:B------:R-:W2:Y:S01]  /*00d0*/  LDG.E R13, desc[UR4][R2.64] ;  /* 0x00000004020d7981 */ /* 0x000ea2000c1e1900 */
[----:B------:R-:W-:Y:S01]  /*00e0*/  BSSY.RECONVERGENT B0, `(.L_x_1) ;  /* 0x0000016000007945 */ /* 0x000fe20003800200 */
[C---:B-1----:R-:W-:Y:S01]  /*00f0*/  IMAD.WIDE.U32 R8, R0.reuse, 0x4, R8 ;  /* 0x0000000400087825 */ /* 0x042fe200078e0008 */
[----:B--2---:R-:W-:-:S13]  /*0100*/  ISETP.NE.AND P0, PT, R0, R13, PT ;  /* 0x0000000d0000720c */ /* 0x004fda0003f05270 */
[----:B------:R-:W-:Y:S05]  /*0110*/  @!P0 BRA `(.L_x_2) ;  /* 0x0000000000488947 */ /* 0x000fea0003800000 */
[----:B------:R-:W0:Y:S02]  /*0120*/  LDC.64 R4, c[0x0][0x398] ;  /* 0x0000e600ff047b82 */ /* 0x000e240000000a00 */
[----:B0-----:R-:W-:-:S04]  /*0130*/  IMAD.WIDE.U32 R2, R0, 0x2, R4 ;  /* 0x0000000200027825 */ /* 0x001fc800078e0004 */
[----:B------:R-:W-:Y:S02]  /*0140*/  IMAD.WIDE R4, R13, 0x2, R4 ;  /* 0x000000020d047825 */ /* 0x000fe400078e0204 */
[----:B------:R-:W2:Y:S04]  /*0150*/  LDG.E.U16 R2, desc[UR4][R2.64] ;  /* 0x0000000402027981 */ /* 0x000ea8000c1e1500 */
[----:B------:R-:W3:Y:S01]  /*0160*/  LDG.E.U16 R4, desc[UR4][R4.64] ;  /* 0x0000000404047981 */ /* 0x000ee2000c1e1500 */
[----:B------:R-:W-:Y:S01]  /*0170*/  MOV R0, R13 ;  /* 0x0000000d00007202 */ /* 0x000fe20000000f00 */
[----:B--2---:R-:W-:Y:S08]  /*0180*/  F2I.F16.TRUNC.NTZ R6, R2 ;  /* 0x0000000200067305 */ /* 0x004ff0000010f100 */
[----:B---3--:R-:W0:Y:S02]  /*0190*/  F2I.F16.TRUNC.NTZ R11, R4 ;  /* 0x00000004000b7305 */ /* 0x008e24000010f100 */
[----:B0-----:R-:W-:-:S13]  /*01a0*/  ISETP.NE.AND P0, PT, R6, R11, PT ;  /* 0x0000000b0600720c */ /* 0x001fda0003f05270 */
[----:B------:R-:W-:Y:S05]  /*01b0*/  @!P0 BRA `(.L_x_2) ;  /* 0x0000000000208947 */ /* 0x000fea0003800000 */
[----:B------:R-:W0:Y:S01]  /*01c0*/  LDC.64 R2, c[0x0][0x390] ;  /* 0x0000e400ff027b82 */ /* 0x000e220000000a00 */
[----:B------:R-:W1:Y:S01]  /*01d0*/  LDCU.64 UR6, c[0x0][0x3a0] ;  /* 0x00007400ff0677ac */ /* 0x000e620008000a00 */
[----:B0-----:R-:W2:Y:S01]  /*01e0*/  LDG.E R3, desc[UR4][R2.64] ;  /* 0x0000000402037981 */ /* 0x001ea2000c1e1900 */
[----:B------:R-:W-:-:S03]  /*01f0*/  SHF.R.S32.HI R7, RZ, 0x1f, R6 ;  /* 0x0000001fff077819 */ /* 0x000fc60000011406 */
[----:B--2---:R-:W-:-:S03]  /*0200*/  IMAD.WIDE R6, R13, R3, R6 ;  /* 0x000000030d067225 */ /* 0x004fc600078e0206 */
[----:B-1----:R-:W-:-:S04]  /*0210*/  LEA R4, P0, R6, UR6, 0x2 ;  /* 0x0000000606047c11 */ /* 0x002fc8000f8010ff */
[----:B------:R-:W-:-:S05]  /*0220*/  LEA.HI.X R5, R6, UR7, R7, 0x2, P0 ;  /* 0x0000000706057c11 */ /* 0x000fca00080f1407 */
[----:B------:R0:W5:Y:S04]  /*0230*/  LDG.E R0, desc[UR4][R4.64] ;  /* 0x0000000404007981 */ /* 0x000168000c1e1900 */
.L_x_2:
[----:B------:R-:W-:Y:S05]  /*0240*/  BSYNC.RECONVERGENT B0 ;  /* 0x0000000000007941 */ /* 0x000fea0003800200 */
.L_x_1:
[----:B-----5:R-:W-:Y:S01]  /*0250*/  STG.E desc[UR4][R8.64], R0 ;  /* 0x0000000008007986 */ /* 0x020fe2000c101904 */
[----:B------:R-:W-:Y:S05]  /*0260*/  EXIT ;  /* 0x000000000000794d */ /* 0x000fea0003800000 */
.L_x_3:
        /* <DEDUP_REMOVED lines=9> */
.L_x_8:


//--------------------- .text._Z12block_ballotPiS_P6__halfS_Pj --------------------------
	.section	.text._Z12block_ballotPiS_P6__halfS_Pj,"ax",@progbits
	.align	128
        .global         _Z12block_ballotPiS_P6__halfS_Pj
        .type           _Z12block_ballotPiS_P6__halfS_Pj,@function
        .size           _Z12block_ballotPiS_P6__halfS_Pj,(.L_x_9 - _Z12block_ballotPiS_P6__halfS_Pj)
        .other          _Z12block_ballotPiS_P6__halfS_Pj,@"STO_CUDA_ENTRY STV_DEFAULT"
_Z12block_ballotPiS_P6__halfS_Pj:
.text._Z12block_ballotPiS_P6__halfS_Pj:
        /* <DEDUP_REMOVED lines=10> */
[----:B------:R-:W0:Y:S02]  /*00a0*/  LDC.64 R2, c[0x0][0x380] ;  /* 0x0000e000ff027b82 */ /* 0x000e240000000a00 */
[----:B0-----:R-:W-:-:S05]  /*00b0*/  IMAD.WIDE.U32 R2, R9, 0x4, R2 ;  /* 0x0000000409027825 */ /* 0x001fca00078e0002 */
[----:B------:R-:W2:Y:S02]  /*00c0*/  LDG.E R11, desc[UR4][R2.64] ;  /* 0x00000004020b7981 */ /* 0x000ea4000c1e1900 */
[----:B--2---:R-:W-:-:S13]  /*00d0*/  ISETP.NE.AND P0, PT, R9, R11, PT ;  /* 0x0000000b0900720c */ /* 0x004fda0003f05270 */
[----:B------:R-:W-:Y:S05]  /*00e0*/  @!P0 EXIT ;  /* 0x000000000000894d */ /* 0x000fea0003800000 */
[----:B------:R-:W0:Y:S02]  /*00f0*/  LDC.64 R4, c[0x0][0x390] ;  /* 0x0000e400ff047b82 */ /* 0x000e240000000a00 */
[----:B0-----:R-:W-:-:S04]  /*0100*/  IMAD.WIDE.U32 R2, R9, 0x2, R4 ;  /* 0x0000000209027825 */ /* 0x001fc800078e0004 */
[----:B------:R-:W-:Y:S02]  /*0110*/  IMAD.WIDE R4, R11, 0x2, R4 ;  /* 0x000000020b047825 */ /* 0x000fe400078e0204 */
[----:B------:R-:W2:Y:S04]  /*0120*/  LDG.E.U16 R2, desc[UR4][R2.64] ;  /* 0x0000000402027981 */ /* 0x000ea8000c1e1500 */
[----:B------:R-:W3:Y:S01]  /*0130*/  LDG.E.U16 R4, desc[UR4][R4.64] ;  /* 0x0000000404047981 */ /* 0x000ee2000c1e1500 */
[----:B--2---:R-:W-:Y:S08]  /*0140*/  F2I.F16.TRUNC.NTZ R6, R2 ;  /* 0x0000000200067305 */ /* 0x004ff0000010f100 */
[----:B---3--:R-:W0:Y:S02]  /*0150*/  F2I.F16.TRUNC.NTZ R13, R4 ;  /* 0x00000004000d7305 */ /* 0x008e24000010f100 */
[----:B0-----:R-:W-:-:S13]  /*0160*/  ISETP.NE.AND P0, PT, R6, R13, PT ;  /* 0x0000000d0600720c */ /* 0x001fda0003f05270 */
[----:B------:R-:W-:Y:S05]  /*0170*/  @!P0 EXIT ;  /* 0x000000000000894d */ /* 0x000fea0003800000 */
[----:B------:R-:W0:Y:S01]  /*0180*/  LDC.64 R2, c[0x0][0x388] ;  /* 0x0000e200ff027b82 */ /* 0x000e220000000a00 */
[----:B------:R-:W1:Y:S01]  /*0190*/  LDCU.64 UR6, c[0x0][0x398] ;  /* 0x00007300ff0677ac */ /* 0x000e620008000a00 */
[----:B0-----:R-:W2:Y:S01]  /*01a0*/  LDG.E R2, desc[UR4][R2.64] ;  /* 0x0000000402027981 */ /* 0x001ea2000c1e1900 */
[----:B------:R-:W-:-:S03]  /*01b0*/  SHF.R.S32.HI R7, RZ, 0x1f, R6 ;  /* 0x0000001fff077819 */ /* 0x000fc60000011406 */
[----:B--2---:R-:W-:-:S03]  /*01c0*/  IMAD.WIDE R6, R11, R2, R6 ;  /* 0x000000020b067225 */ /* 0x004fc600078e0206 */
[----:B-1----:R-:W-:-:S04]  /*01d0*/  LEA R4, P0, R6, UR6, 0x2 ;  /* 0x0000000606047c11 */ /* 0x002fc8000f8010ff */
[----:B------:R-:W-:-:S05]  /*01e0*/  LEA.HI.X R5, R6, UR7, R7, 0x2, P0 ;  /* 0x0000000706057c11 */ /* 0x000fca00080f1407 */
[----:B------:R-:W-:Y:S01]  /*01f0*/  STG.E desc[UR4][R4.64], R9 ;  /* 0x0000000904007986 */ /* 0x000fe2000c101904 */
[----:B------:R-:W-:Y:S05]  /*0200*/  EXIT ;  /* 0x000000000000794d */ /* 0x000fea0003800000 */
.L_x_4:
        /* <DEDUP_REMOVED lines=15> */
.L_x_9:


//--------------------- .text._Z15compute_weightsPjPiS0_S0_S0_S0_P6__half --------------------------
	.section	.text._Z15compute_weightsPjPiS0_S0_S0_S0_P6__half,"ax",@progbits
	.align	128
        .global         _Z15compute_weightsPjPiS0_S0_S0_S0_P6__half
        .type           _Z15compute_weightsPjPiS0_S0_S0_S0_P6__half,@function
        .size           _Z15compute_weightsPjPiS0_S0_S0_S0_P6__half,(.L_x_10 - _Z15compute_weightsPjPiS0_S0_S0_S0_P6__half)
        .other          _Z15compute_weightsPjPiS0_S0_S0_S0_P6__half,@"STO_CUDA_ENTRY STV_DEFAULT"
_Z15compute_weightsPjPiS0_S0_S0_S0_P6__half:
.text._Z15compute_weightsPjPiS0_S0_S0_S0_P6__half:
        /* <DEDUP_REMOVED lines=13> */
[----:B0-----:R-:W-:-:S07]  /*00d0*/  IMAD.WIDE.U32 R6, R13, 0x4, R6 ;  /* 0x000000040d067825 */ /* 0x001fce00078e0006 */
[----:B------:R-:W0:Y:S01]  /*00e0*/  LDC.64 R8, c[0x0][0x398] ;  /* 0x0000e600ff087b82 */ /* 0x000e220000000a00 */
[----:B------:R-:W0:Y:S07]  /*00f0*/  LDG.E R7, desc[UR4][R6.64] ;  /* 0x0000000406077981 */ /* 0x000e2e000c1e1900 */
[----:B------:R-:W3:Y:S01]  /*0100*/  LDC.64 R10, c[0x0][0x388] ;  /* 0x0000e200ff0a7b82 */ /* 0x000ee20000000a00 */
[----:B-1----:R-:W2:Y:S01]  /*0110*/  LDG.E R3, desc[UR4][R2.64] ;  /* 0x0000000402037981 */ /* 0x002ea2000c1e1900 */
[----:B0-----:R-:W-:-:S04]  /*0120*/  IMAD.WIDE R8, R7, 0x4, R8 ;  /* 0x0000000407087825 */ /* 0x001fc800078e0208 */
[----:B--2---:R-:W-:Y:S02]  /*0130*/  IMAD.WIDE R4, R3, 0x4, R4 ;  /* 0x0000000403047825 */ /* 0x004fe400078e0204 */
[----:B------:R-:W2:Y:S04]  /*0140*/  LDG.E R9, desc[UR4][R8.64] ;  /* 0x0000000408097981 */ /* 0x000ea8000c1e1900 */
[----:B------:R-:W2:Y:S01]  /*0150*/  LDG.E R4, desc[UR4][R4.64] ;  /* 0x0000000404047981 */ /* 0x000ea2000c1e1900 */
[----:B---3--:R-:W-:Y:S01]  /*0160*/  IMAD.WIDE.U32 R10, R13, 0x4, R10 ;  /* 0x000000040d0a7825 */ /* 0x008fe200078e000a */
[----:B--2---:R-:W-:-:S13]  /*0170*/  ISETP.NE.AND P0, PT, R9, R4, PT ;  /* 0x000000040900720c */ /* 0x004fda0003f05270 */
[----:B------:R-:W-:Y:S05]  /*0180*/  @P0 EXIT ;  /* 0x000000000000094d */ /* 0x000fea0003800000 */
[----:B------:R-:W2:Y:S01]  /*0190*/  LDG.E R11, desc[UR4][R10.64] ;  /* 0x000000040a0b7981 */ /* 0x000ea2000c1e1900 */
[----:B------:R-:W2:Y:S01]  /*01a0*/  LDC.64 R2, c[0x0][0x3b0] ;  /* 0x0000ec00ff027b82 */ /* 0x000ea20000000a00 */
[----:B------:R-:W0:Y:S01]  /*01b0*/  I2F.F16 R0, 0x1 ;  /* 0x0000000100007906 */ /* 0x000e220000200c00 */
[----:B--2---:R-:W-:-:S04]  /*01c0*/  IMAD.WIDE R2, R11, 0x2, R2 ;  /* 0x000000020b027825 */ /* 0x004fc800078e0202 */
[----:B------:R-:W-:Y:S01]  /*01d0*/  IMAD.MOV.U32 R5, RZ, RZ, R3 ;  /* 0x000000ffff057224 */ /* 0x000fe200078e0003 */
[C---:B------:R-:W-:Y:S02]  /*01e0*/  LOP3.LUT R4, R2.reuse, 0xfffffffd, RZ, 0xc0, !PT ;  /* 0xfffffffd02047812 */ /* 0x040fe400078ec0ff */
[----:B------:R-:W-:-:S03]  /*01f0*/  LOP3.LUT R6, R2, 0x2, RZ, 0xc0, !PT ;  /* 0x0000000202067812 */ /* 0x000fc600078ec0ff */
[----:B------:R1:W5:Y:S01]  /*0200*/  LD.E R7, desc[UR4][R4.64] ;  /* 0x0000000404077980 */ /* 0x000362000c101900 */
[----:B------:R-:W-:Y:S01]  /*0210*/  ISETP.EQ.U32.AND P0, PT, R6, RZ, PT ;  /* 0x000000ff0600720c */ /* 0x000fe20003f02070 */
[----:B------:R-:W-:-:S05]  /*0220*/  HFMA2 R6, -RZ, RZ, 0, 0.19775390625 ;  /* 0x00003254ff067431 */ /* 0x000fca00000001ff */
[----:B0-----:R-:W-:-:S07]  /*0230*/  SEL R6, R6, 0x7610, P0 ;  /* 0x0000761006067807 */ /* 0x001fce0000000000 */
.L_x_5:
[----:B-----5:R-:W-:-:S05]  /*0240*/  HADD2 R8, R7, R0.H0_H0 ;  /* 0x2000000007087230 */ /* 0x020fca0000000000 */
[----:B------:R-:W-:-:S05]  /*0250*/  PRMT R9, R7, R6, R8 ;  /* 0x0000000607097216 */ /* 0x000fca0000000008 */
[----:B------:R-:W2:Y:S02]  /*0260*/  ATOM.E.CAS.STRONG.GPU PT, R8, [R4], R7, R9 ;  /* 0x000000070408738b */ /* 0x000ea400001ee109 */
[----:B--2---:R-:W-:Y:S01]  /*0270*/  ISETP.NE.U32.AND P0, PT, R8, R7, PT ;  /* 0x000000070800720c */ /* 0x004fe20003f05070 */
[----:B------:R-:W-:-:S12]  /*0280*/  IMAD.MOV.U32 R7, RZ, RZ, R8 ;  /* 0x000000ffff077224 */ /* 0x000fd800078e0008 */
[----:B------:R-:W-:Y:S05]  /*0290*/  @P0 BRA `(.L_x_5) ;  /* 0xfffffffc00e80947 */ /* 0x000fea000383ffff */
[----:B------:R-:W-:Y:S05]  /*02a0*/  EXIT ;  /* 0x000000000000794d */ /* 0x000fea0003800000 */
.L_x_6:
        /* <DEDUP_REMOVED lines=13> */
.L_x_10:


//--------------------- .nv.shared.reserved.0     --------------------------
	.section	.nv.shared.reserved.0,"aw",@nobits
	.weak		__nv_reservedSMEM_offset_0_alias
	.size		__nv_reservedSMEM_offset_0_alias, 0, 64
	.other		__nv_reservedSMEM_offset_0_alias,@"STO_CUDA_RESERVED_SHARED STV_DEFAULT"
__nv_reservedSMEM_offset_0_alias:
	.zero		0
	.zero		64


//--------------------- .nv.constant0._Z13add_splittersPiP6__halfS_S_S_Pj --------------------------
	.section	.nv.constant0._Z13add_splittersPiP6__halfS_S_S_Pj,"a",@progbits
	.sectionflags	@""
	.align	4
.nv.constant0._Z13add_splittersPiP6__halfS_S_S_Pj:
	.zero		944


//--------------------- .nv.constant0._Z5splitPiS_S_P6__halfS_Pj --------------------------
	.section	.nv.constant0._Z5splitPiS_S_P6__halfS_Pj,"a",@progbits
	.sectionflags	@""
	.align	4
.nv.constant0._Z5splitPiS_S_P6__halfS_Pj:
	.zero		944


//--------------------- .nv.constant0._Z12block_ballotPiS_P6__halfS_Pj --------------------------
	.section	.nv.constant0._Z12block_ballotPiS_P6__halfS_Pj,"a",@progbits
	.sectionflags	@""
	.align	4
.nv.constant0._Z12block_ballotPiS_P6__halfS_Pj:
	.zero		936


//--------------------- .nv.constant0._Z15compute_weightsPjPiS0_S0_S0_S0_P6__half --------------------------
	.section	.nv.constant0._Z15compute_weightsPjPiS0_S0_S0_S0_P6__half,"a",@progbits
	.sectionflags	@""
	.align	4
.nv.constant0._Z15compute_weightsPjPiS0_S0_S0_S0_P6__half:
	.zero		952


//--------------------- SYMBOLS --------------------------

	.type		.nv.reservedSmem.offset0,@object
	.size		.nv.reservedSmem.offset0,0x4
